	.headerflags	@"EF_CUDA_TEXMODE_UNIFIED EF_CUDA_64BIT_ADDRESS EF_CUDA_ACCELERATORS EF_CUDA_SM90 EF_CUDA_VIRTUAL_SM(EF_CUDA_SM90)"
	.elftype	@"ET_EXEC"


//--------------------- .nv.info                  --------------------------
	.section	.nv.info,"",@"SHT_CUDA_INFO"
	.align	4


	//----- nvinfo : EIATTR_REGCOUNT
	.align		4
        /*0000*/ 	.byte	0x04, 0x2f
        /*0002*/ 	.short	(.L_1 - .L_0)
	.align		4
.L_0:
        /*0004*/ 	.word	index@(triton_per_fused_convolution_div_max_pool2d_with_indices_pow_relu_sub_sum_22)
        /*0008*/ 	.word	0x00000013


	//----- nvinfo : EIATTR_MIN_STACK_SIZE
	.align		4
.L_1:
        /*000c*/ 	.byte	0x04, 0x12
        /*000e*/ 	.short	(.L_3 - .L_2)
	.align		4
.L_2:
        /*0010*/ 	.word	index@(triton_per_fused_convolution_div_max_pool2d_with_indices_pow_relu_sub_sum_22)
        /*0014*/ 	.word	0x00000000


	//----- nvinfo : EIATTR_FRAME_SIZE
	.align		4
.L_3:
        /*0018*/ 	.byte	0x04, 0x11
        /*001a*/ 	.short	(.L_5 - .L_4)
	.align		4
.L_4:
        /*001c*/ 	.word	index@(triton_per_fused_convolution_div_max_pool2d_with_indices_pow_relu_sub_sum_22)
        /*0020*/ 	.word	0x00000000


	//----- nvinfo : EIATTR_MIN_STACK_SIZE
	.align		4
.L_5:
        /*0024*/ 	.byte	0x04, 0x12
        /*0026*/ 	.short	(.L_7 - .L_6)
	.align		4
.L_6:
        /*0028*/ 	.word	index@(triton_per_fused_convolution_div_max_pool2d_with_indices_pow_relu_sub_sum_22)
        /*002c*/ 	.word	0x00000000
.L_7:


//--------------------- .nv.info.triton_per_fused_convolution_div_max_pool2d_with_indices_pow_relu_sub_sum_22 --------------------------
	.section	.nv.info.triton_per_fused_convolution_div_max_pool2d_with_indices_pow_relu_sub_sum_22,"",@"SHT_CUDA_INFO"
	.sectionflags	@""
	.align	4


	//----- nvinfo : EIATTR_CUDA_API_VERSION
	.align		4
        /*0000*/ 	.byte	0x04, 0x37
        /*0002*/ 	.short	(.L_9 - .L_8)
.L_8:
        /*0004*/ 	.word	0x0000007c


	//----- nvinfo : EIATTR_KPARAM_INFO
	.align		4
.L_9:
        /*0008*/ 	.byte	0x04, 0x17
        /*000a*/ 	.short	(.L_11 - .L_10)
.L_10:
        /*000c*/ 	.word	0x00000000
        /*0010*/ 	.short	0x0004
        /*0012*/ 	.short	0x001c
        /*0014*/ 	.byte	0x00, 0xf0, 0x11, 0x00


	//----- nvinfo : EIATTR_KPARAM_INFO
	.align		4
.L_11:
        /*0018*/ 	.byte	0x04, 0x17
        /*001a*/ 	.short	(.L_13 - .L_12)
.L_12:
        /*001c*/ 	.word	0x00000000
        /*0020*/ 	.short	0x0003
        /*0022*/ 	.short	0x0018
        /*0024*/ 	.byte	0x00, 0xf0, 0x11, 0x00


	//----- nvinfo : EIATTR_KPARAM_INFO
	.align		4
.L_13:
        /*0028*/ 	.byte	0x04, 0x17
        /*002a*/ 	.short	(.L_15 - .L_14)
.L_14:
        /*002c*/ 	.word	0x00000000
        /*0030*/ 	.short	0x0002
        /*0032*/ 	.short	0x0010
        /*0034*/ 	.byte	0x00, 0xf4, 0x21, 0x00


	//----- nvinfo : EIATTR_KPARAM_INFO
	.align		4
.L_15:
        /*0038*/ 	.byte	0x04, 0x17
        /*003a*/ 	.short	(.L_17 - .L_16)
.L_16:
        /*003c*/ 	.word	0x00000000
        /*0040*/ 	.short	0x0001
        /*0042*/ 	.short	0x0008
        /*0044*/ 	.byte	0x00, 0xf4, 0x21, 0x00


	//----- nvinfo : EIATTR_KPARAM_INFO
	.align		4
.L_17:
        /*0048*/ 	.byte	0x04, 0x17
        /*004a*/ 	.short	(.L_19 - .L_18)
.L_18:
        /*004c*/ 	.word	0x00000000
        /*0050*/ 	.short	0x0000
        /*0052*/ 	.short	0x0000
        /*0054*/ 	.byte	0x00, 0xf4, 0x21, 0x00


	//----- nvinfo : EIATTR_SPARSE_MMA_MASK
	.align		4
.L_19:
        /*0058*/ 	.byte	0x03, 0x50
        /*005a*/ 	.short	0x0000


	//----- nvinfo : EIATTR_MAXREG_COUNT
	.align		4
        /*005c*/ 	.byte	0x03, 0x1b
        /*005e*/ 	.short	0x00ff


	//----- nvinfo : EIATTR_COOP_GROUP_MASK_REGIDS
	.align		4
        /*0060*/ 	.byte	0x04, 0x29
        /*0062*/ 	.short	(.L_21 - .L_20)


	//   ....[0]....
.L_20:
        /*0064*/ 	.word	0xffffffff


	//   ....[1]....
        /*0068*/ 	.word	0xffffffff


	//   ....[2]....
        /*006c*/ 	.word	0xffffffff


	//   ....[3]....
        /*0070*/ 	.word	0xffffffff


	//   ....[4]....
        /*0074*/ 	.word	0xffffffff


	//   ....[5]....
        /*0078*/ 	.word	0xffffffff


	//   ....[6]....
        /*007c*/ 	.word	0xffffffff


	//----- nvinfo : EIATTR_COOP_GROUP_INSTR_OFFSETS
	.align		4
.L_21:
        /*0080*/ 	.byte	0x04, 0x28
        /*0082*/ 	.short	(.L_23 - .L_22)


	//   ....[0]....
.L_22:
        /*0084*/ 	.word	0x00000220


	//   ....[1]....
        /*0088*/ 	.word	0x00000250


	//   ....[2]....
        /*008c*/ 	.word	0x00000280


	//   ....[3]....
        /*0090*/ 	.word	0x000002a0


	//   ....[4]....
        /*0094*/ 	.word	0x000002c0


	//   ....[5]....
        /*0098*/ 	.word	0x00000330


	//   ....[6]....
        /*009c*/ 	.word	0x00000350


	//----- nvinfo : EIATTR_EXIT_INSTR_OFFSETS
	.align		4
.L_23:
        /*00a0*/ 	.byte	0x04, 0x1c
        /*00a2*/ 	.short	(.L_25 - .L_24)


	//   ....[0]....
.L_24:
        /*00a4*/ 	.word	0x000003f0


	//   ....[1]....
        /*00a8*/ 	.word	0x00000410


	//----- nvinfo : EIATTR_REQNTID
	.align		4
.L_25:
        /*00ac*/ 	.byte	0x04, 0x10
        /*00ae*/ 	.short	(.L_27 - .L_26)
.L_26:
        /*00b0*/ 	.word	0x00000080
        /*00b4*/ 	.word	0x00000001
        /*00b8*/ 	.word	0x00000001


	//----- nvinfo : EIATTR_CBANK_PARAM_SIZE
	.align		4
.L_27:
        /*00bc*/ 	.byte	0x03, 0x19
        /*00be*/ 	.short	0x0020


	//----- nvinfo : EIATTR_PARAM_CBANK
	.align		4
        /*00c0*/ 	.byte	0x04, 0x0a
        /*00c2*/ 	.short	(.L_29 - .L_28)
	.align		4
.L_28:
        /*00c4*/ 	.word	index@(.nv.constant0.triton_per_fused_convolution_div_max_pool2d_with_indices_pow_relu_sub_sum_22)
        /*00c8*/ 	.short	0x0210
        /*00ca*/ 	.short	0x0020


	//----- nvinfo : EIATTR_SW_WAR
	.align		4
.L_29:
        /*00cc*/ 	.byte	0x04, 0x36
        /*00ce*/ 	.short	(.L_31 - .L_30)
.L_30:
        /*00d0*/ 	.word	0x00000008
.L_31:


//--------------------- .nv.callgraph             --------------------------
	.section	.nv.callgraph,"",@"SHT_CUDA_CALLGRAPH"
	.align	4
	.sectionentsize	8
	.align		4
        /*0000*/ 	.word	0x00000000
	.align		4
        /*0004*/ 	.word	0xffffffff
	.align		4
        /*0008*/ 	.word	0x00000000
	.align		4
        /*000c*/ 	.word	0xfffffffe
	.align		4
        /*0010*/ 	.word	0x00000000
	.align		4
        /*0014*/ 	.word	0xfffffffd
	.align		4
        /*0018*/ 	.word	0x00000000
	.align		4
        /*001c*/ 	.word	0xfffffffc


//--------------------- .text.triton_per_fused_convolution_div_max_pool2d_with_indices_pow_relu_sub_sum_22 --------------------------
	.section	.text.triton_per_fused_convolution_div_max_pool2d_with_indices_pow_relu_sub_sum_22,"ax",@progbits
	.sectionflags	@"SHF_BARRIERS=1"
	.align	128
        .global         triton_per_fused_convolution_div_max_pool2d_with_indices_pow_relu_sub_sum_22
        .type           triton_per_fused_convolution_div_max_pool2d_with_indices_pow_relu_sub_sum_22,@function
        .size           triton_per_fused_convolution_div_max_pool2d_with_indices_pow_relu_sub_sum_22,(.L_x_1 - triton_per_fused_convolution_div_max_pool2d_with_indices_pow_relu_sub_sum_22)
        .other          triton_per_fused_convolution_div_max_pool2d_with_indices_pow_relu_sub_sum_22,@"STO_CUDA_ENTRY STV_DEFAULT"
triton_per_fused_convolution_div_max_pool2d_with_indices_pow_relu_sub_sum_22:
.text.triton_per_fused_convolution_div_max_pool2d_with_indices_pow_relu_sub_sum_22:
[----:B------:R-:W0:Y:S02]  /*0000*/  LDC R1, c[0x0][0x28] ;  /* 0x00000a00ff017b82 */ /* 0x000e240000000800 */
[----:B------:R-:W1:Y:S01]  /*0010*/  S2R R14, SR_TID.X ;  /* 0x00000000000e7919 */ /* 0x000e620000002100 */
[----:B------:R-:W2:Y:S01]  /*0020*/  LDC.64 R6, c[0x0][0x218] ;  /* 0x00008600ff067b82 */ /* 0x000ea20000000a00 */
[----:B------:R-:W-:Y:S01]  /*0030*/  ULDC.64 UR6, c[0x0][0x208] ;  /* 0x0000820000067ab9 */ /* 0x000fe20000000a00 */
[----:B------:R-:W3:Y:S06]  /*0040*/  S2R R0, SR_CTAID.X ;  /* 0x0000000000007919 */ /* 0x000eec0000002500 */
[----:B------:R-:W4:Y:S01]  /*0050*/  LDC.64 R2, c[0x0][0x210] ;  /* 0x00008400ff027b82 */ /* 0x000f220000000a00 */
[----:B-1----:R-:W-:-:S04]  /*0060*/  SHF.L.U32 R12, R14, 0x2, RZ ;  /* 0x000000020e0c7819 */ /* 0x002fc800000006ff */
[----:B------:R-:W-:-:S04]  /*0070*/  LOP3.LUT R5, R12, 0x1fc, RZ, 0xc0, !PT ;  /* 0x000001fc0c057812 */ /* 0x000fc800078ec0ff */
[----:B---3--:R-:W-:Y:S01]  /*0080*/  LEA R9, R0, R5, 0x9 ;  /* 0x0000000500097211 */ /* 0x008fe200078e48ff */
[----:B--2---:R-:W-:-:S04]  /*0090*/  IMAD.WIDE.U32 R6, R5, 0x4, R6 ;  /* 0x0000000405067825 */ /* 0x004fc800078e0006 */
[----:B----4-:R-:W-:Y:S02]  /*00a0*/  IMAD.WIDE R2, R9, 0x4, R2 ;  /* 0x0000000409027825 */ /* 0x010fe400078e0202 */
[----:B------:R-:W2:Y:S04]  /*00b0*/  LDG.E.EL.128 R4, desc[UR6][R6.64] ;  /* 0x0000000606047981 */ /* 0x000ea8000c2e1d00 */
[----:B------:R-:W2:Y:S01]  /*00c0*/  LDG.E.128 R8, desc[UR6][R2.64] ;  /* 0x0000000602087981 */ /* 0x000ea2000c1e1d00 */
[----:B------:R-:W1:Y:S01]  /*00d0*/  S2UR UR5, SR_CgaCtaId ;  /* 0x00000000000579c3 */ /* 0x000e620000008800 */
[----:B------:R-:W-:Y:S02]  /*00e0*/  UMOV UR4, 0x400 ;  /* 0x0000040000047882 */ /* 0x000fe40000000000 */
[----:B-1----:R-:W-:Y:S01]  /*00f0*/  UPRMT UR4, UR5, 0x654, UR4 ;  /* 0x0000065405047896 */ /* 0x002fe20008000004 */
[C---:B--2---:R-:W-:Y:S01]  /*0100*/  FADD R15, R9.reuse, R5 ;  /* 0x00000005090f7221 */ /* 0x044fe20000000000 */
[----:B------:R-:W-:-:S02]  /*0110*/  FSETP.GEU.AND P1, PT, R9, -R5, PT ;  /* 0x800000050900720b */ /* 0x000fc40003f2e000 */
[C---:B------:R-:W-:Y:S01]  /*0120*/  FSETP.GEU.AND P0, PT, R8.reuse, -R4, PT ;  /* 0x800000040800720b */ /* 0x040fe20003f0e000 */
[----:B------:R-:W-:Y:S01]  /*0130*/  FADD R4, R8, R4 ;  /* 0x0000000408047221 */ /* 0x000fe20000000000 */
[----:B------:R-:W-:Y:S02]  /*0140*/  FSEL R5, R15, RZ, P1 ;  /* 0x000000ff0f057208 */ /* 0x000fe40000800000 */
[C---:B------:R-:W-:Y:S01]  /*0150*/  FSETP.GEU.AND P1, PT, R10.reuse, -R6, PT ;  /* 0x800000060a00720b */ /* 0x040fe20003f2e000 */
[----:B------:R-:W-:Y:S01]  /*0160*/  FADD R10, R10, R6 ;  /* 0x000000060a0a7221 */ /* 0x000fe20000000000 */
[----:B------:R-:W-:Y:S01]  /*0170*/  FSEL R4, R4, RZ, P0 ;  /* 0x000000ff04047208 */ /* 0x000fe20000000000 */
[----:B------:R-:W-:Y:S01]  /*0180*/  FMUL R9, R5, R5 ;  /* 0x0000000505097220 */ /* 0x000fe20000400000 */
[C---:B------:R-:W-:Y:S01]  /*0190*/  FSETP.GEU.AND P0, PT, R11.reuse, -R7, PT ;  /* 0x800000070b00720b */ /* 0x040fe20003f0e000 */
[----:B------:R-:W-:Y:S01]  /*01a0*/  FADD R7, R11, R7 ;  /* 0x000000070b077221 */ /* 0x000fe20000000000 */
[----:B------:R-:W-:Y:S01]  /*01b0*/  FSEL R6, R10, RZ, P1 ;  /* 0x000000ff0a067208 */ /* 0x000fe20000800000 */
[----:B------:R-:W-:Y:S01]  /*01c0*/  FFMA R9, R4, R4, R9 ;  /* 0x0000000404097223 */ /* 0x000fe20000000009 */
[----:B------:R-:W-:-:S02]  /*01d0*/  ISETP.GE.AND P1, PT, R14, 0x4, PT ;  /* 0x000000040e00780c */ /* 0x000fc40003f26270 */
[----:B------:R-:W-:Y:S01]  /*01e0*/  FSEL R7, R7, RZ, P0 ;  /* 0x000000ff07077208 */ /* 0x000fe20000000000 */
[----:B------:R-:W-:Y:S01]  /*01f0*/  FFMA R8, R6, R6, R9 ;  /* 0x0000000606087223 */ /* 0x000fe20000000009 */
[----:B------:R-:W-:-:S03]  /*0200*/  LOP3.LUT P0, RZ, R14, 0x1f, RZ, 0xc0, !PT ;  /* 0x0000001f0eff7812 */ /* 0x000fc6000780c0ff */
[----:B------:R-:W-:-:S05]  /*0210*/  FFMA R8, R7, R7, R8 ;  /* 0x0000000707087223 */ /* 0x000fca0000000008 */
[----:B------:R-:W1:Y:S02]  /*0220*/  SHFL.BFLY PT, R9, R8, 0x10, 0x1f ;  /* 0x0e001f0008097f89 */ /* 0x000e6400000e0000 */
[----:B-1----:R-:W-:Y:S01]  /*0230*/  FADD R9, R8, R9 ;  /* 0x0000000908097221 */ /* 0x002fe20000000000 */
[----:B------:R-:W-:-:S04]  /*0240*/  SHF.R.U32.HI R8, RZ, 0x3, R14 ;  /* 0x00000003ff087819 */ /* 0x000fc8000001160e */
[----:B------:R-:W1:Y:S01]  /*0250*/  SHFL.BFLY PT, R10, R9, 0x8, 0x1f ;  /* 0x0d001f00090a7f89 */ /* 0x000e6200000e0000 */
[----:B------:R-:W-:Y:S01]  /*0260*/  LOP3.LUT R8, R8, 0xc, RZ, 0xc0, !PT ;  /* 0x0000000c08087812 */ /* 0x000fe200078ec0ff */
[----:B-1----:R-:W-:-:S05]  /*0270*/  FADD R10, R9, R10 ;  /* 0x0000000a090a7221 */ /* 0x002fca0000000000 */
[----:B------:R-:W1:Y:S02]  /*0280*/  SHFL.BFLY PT, R11, R10, 0x4, 0x1f ;  /* 0x0c801f000a0b7f89 */ /* 0x000e6400000e0000 */
[----:B-1----:R-:W-:-:S05]  /*0290*/  FADD R11, R10, R11 ;  /* 0x0000000b0a0b7221 */ /* 0x002fca0000000000 */
[----:B------:R-:W1:Y:S02]  /*02a0*/  SHFL.BFLY PT, R16, R11, 0x2, 0x1f ;  /* 0x0c401f000b107f89 */ /* 0x000e6400000e0000 */
[----:B-1----:R-:W-:-:S05]  /*02b0*/  FADD R16, R11, R16 ;  /* 0x000000100b107221 */ /* 0x002fca0000000000 */
[----:B------:R-:W1:Y:S02]  /*02c0*/  SHFL.BFLY PT, R15, R16, 0x1, 0x1f ;  /* 0x0c201f00100f7f89 */ /* 0x000e6400000e0000 */
[----:B-1----:R-:W-:-:S05]  /*02d0*/  FADD R15, R16, R15 ;  /* 0x0000000f100f7221 */ /* 0x002fca0000000000 */
[----:B------:R-:W-:Y:S01]  /*02e0*/  @!P0 STS [R8+UR4], R15 ;  /* 0x0000000f08008988 */ /* 0x000fe20008000804 */
[----:B------:R-:W-:Y:S01]  /*02f0*/  BAR.SYNC.DEFER_BLOCKING 0x0 ;  /* 0x0000000000007b1d */ /* 0x000fe20000010000 */
[----:B------:R-:W-:-:S04]  /*0300*/  LOP3.LUT P0, RZ, R14, 0x3, RZ, 0xc0, !PT ;  /* 0x000000030eff7812 */ /* 0x000fc8000780c0ff */
[----:B------:R-:W-:Y:S01]  /*0310*/  ISETP.LT.AND P0, PT, R14, 0x4, !P0 ;  /* 0x000000040e00780c */ /* 0x000fe20004701270 */
[----:B------:R-:W1:Y:S04]  /*0320*/  @!P1 LDS R13, [R12+UR4] ;  /* 0x000000040c0d9984 */ /* 0x000e680008000800 */
[----:B-1----:R-:W1:Y:S02]  /*0330*/  SHFL.BFLY PT, R10, R13, 0x2, 0x1f ;  /* 0x0c401f000d0a7f89 */ /* 0x002e6400000e0000 */
[----:B-1----:R-:W-:-:S05]  /*0340*/  FADD R10, R13, R10 ;  /* 0x0000000a0d0a7221 */ /* 0x002fca0000000000 */
[----:B------:R-:W1:Y:S02]  /*0350*/  SHFL.BFLY PT, R9, R10, 0x1, 0x1f ;  /* 0x0c201f000a097f89 */ /* 0x000e6400000e0000 */
[----:B-1----:R-:W-:Y:S02]  /*0360*/  FADD R11, R10, R9 ;  /* 0x000000090a0b7221 */ /* 0x002fe40000000000 */
[----:B------:R-:W1:Y:S03]  /*0370*/  LDC.64 R8, c[0x0][0x220] ;  /* 0x00008800ff087b82 */ /* 0x000e660000000a00 */
[----:B------:R-:W-:Y:S05]  /*0380*/  @P0 STS [R12+UR4], R11 ;  /* 0x0000000b0c000988 */ /* 0x000fea0008000804 */
[----:B------:R-:W-:Y:S01]  /*0390*/  BAR.SYNC.DEFER_BLOCKING 0x0 ;  /* 0x0000000000007b1d */ /* 0x000fe20000010000 */
[----:B------:R-:W-:Y:S01]  /*03a0*/  LOP3.LUT P0, RZ, R14, 0x7f, RZ, 0xc0, !PT ;  /* 0x0000007f0eff7812 */ /* 0x000fe2000780c0ff */
[----:B-1----:R-:W-:-:S04]  /*03b0*/  IMAD.WIDE R8, R0, 0x4, R8 ;  /* 0x0000000400087825 */ /* 0x002fc800078e0208 */
[----:B------:R-:W1:Y:S04]  /*03c0*/  LDS R15, [UR4] ;  /* 0x00000004ff0f7984 */ /* 0x000e680008000800 */
[----:B------:R2:W-:Y:S01]  /*03d0*/  STG.E.128 desc[UR6][R2.64], R4 ;  /* 0x0000000402007986 */ /* 0x0005e2000c101d06 */
[----:B-1----:R-:W-:-:S03]  /*03e0*/  FADD R15, RZ, R15 ;  /* 0x0000000fff0f7221 */ /* 0x002fc60000000000 */
[----:B--2---:R-:W-:Y:S05]  /*03f0*/  @P0 EXIT ;  /* 0x000000000000094d */ /* 0x004fea0003800000 */
[----:B------:R-:W-:Y:S01]  /*0400*/  STG.E desc[UR6][R8.64], R15 ;  /* 0x0000000f08007986 */ /* 0x000fe2000c101906 */
[----:B------:R-:W-:Y:S05]  /*0410*/  EXIT ;  /* 0x000000000000794d */ /* 0x000fea0003800000 */
.L_x_0:
[----:B------:R-:W-:-:S00]  /*0420*/  BRA `(.L_x_0) ;  /* 0xfffffffc00fc7947 */ /* 0x000fc0000383ffff */
[----:B------:R-:W-:-:S00]  /*0430*/  NOP ;  /* 0x0000000000007918 */ /* 0x000fc00000000000 */
        /* <DEDUP_REMOVED lines=12> */
.L_x_1:


//--------------------- .nv.shared.triton_per_fused_convolution_div_max_pool2d_with_indices_pow_relu_sub_sum_22 --------------------------
	.section	.nv.shared.triton_per_fused_convolution_div_max_pool2d_with_indices_pow_relu_sub_sum_22,"aw",@nobits
	.sectionflags	@""
	.align	16
	.zero		1024


//--------------------- .nv.constant0.triton_per_fused_convolution_div_max_pool2d_with_indices_pow_relu_sub_sum_22 --------------------------
	.section	.nv.constant0.triton_per_fused_convolution_div_max_pool2d_with_indices_pow_relu_sub_sum_22,"a",@progbits
	.sectionflags	@""
	.align	4
.nv.constant0.triton_per_fused_convolution_div_max_pool2d_with_indices_pow_relu_sub_sum_22:
	.zero		560
